//
// Generated by NVIDIA NVVM Compiler
//
// Compiler Build ID: CL-36424714
// Cuda compilation tools, release 13.0, V13.0.88
// Based on NVVM 20.0.0
//

.version 9.0
.target sm_100
.address_size 64

	// .globl	_Z13saxpy_for_gpuPfS_f

.visible .entry _Z13saxpy_for_gpuPfS_f(
	.param .u64 .ptr .align 1 _Z13saxpy_for_gpuPfS_f_param_0,
	.param .u64 .ptr .align 1 _Z13saxpy_for_gpuPfS_f_param_1,
	.param .f32 _Z13saxpy_for_gpuPfS_f_param_2
)
{
	.reg .pred 	%p<2>;
	.reg .b32 	%r<5>;
	.reg .b32 	%f<5>;
	.reg .b64 	%rd<8>;

	ld.param.u64 	%rd1, [_Z13saxpy_for_gpuPfS_f_param_0];
	ld.param.u64 	%rd2, [_Z13saxpy_for_gpuPfS_f_param_1];
	ld.param.f32 	%f1, [_Z13saxpy_for_gpuPfS_f_param_2];
	mov.u32 	%r2, %ctaid.x;
	mov.u32 	%r3, %ntid.x;
	mov.u32 	%r4, %tid.x;
	mad.lo.s32 	%r1, %r2, %r3, %r4;
	setp.gt.s32 	%p1, %r1, 9999;
	@%p1 bra 	$L__BB0_2;
	cvta.to.global.u64 	%rd3, %rd1;
	cvta.to.global.u64 	%rd4, %rd2;
	mul.wide.s32 	%rd5, %r1, 4;
	add.s64 	%rd6, %rd3, %rd5;
	ld.global.f32 	%f2, [%rd6];
	add.s64 	%rd7, %rd4, %rd5;
	ld.global.f32 	%f3, [%rd7];
	fma.rn.f32 	%f4, %f1, %f2, %f3;
	st.global.f32 	[%rd7], %f4;
$L__BB0_2:
	ret;

}


// ===== COMPILED SASS (sm_100) =====

	.target	sm_100

	.elftype	@"ET_EXEC"


//--------------------- .note.nv.tkinfo           --------------------------
	.section	.note.nv.tkinfo,"",@"SHT_NOTE"
	.sectionflags	@"SHF_NOTE_NV_TKINFO"
	.tkinfo
        /*0018*/ 	.word	0x00000002
        /*0030*/ 	.string	""
        /*0030*/ 	.string	"ptxas"
        /*0030*/ 	.string	"Cuda compilation tools, release 13.0, V13.0.88"
        /*0030*/ 	.string	"Build cuda_13.0.r13.0/compiler.36424714_0"
        /*0030*/ 	.string	"-arch sm_100 -m 64 "



//--------------------- .note.nv.cuinfo           --------------------------
	.section	.note.nv.cuinfo,"",@"SHT_NOTE"
	.sectionflags	@"SHF_NOTE_NV_CUINFO"
        /*0018*/ 	.short	0x0002
        /*001a*/ 	.short	0x0064
        /*001c*/ 	.short	0x0082
	.zero		2


//--------------------- .nv.info                  --------------------------
	.section	.nv.info,"",@"SHT_CUDA_INFO"
	.align	4


	//----- nvinfo : EIATTR_REGCOUNT
	.align		4
        /*0000*/ 	.byte	0x04, 0x2f
        /*0002*/ 	.short	(.L_1 - .L_0)
	.align		4
.L_0:
        /*0004*/ 	.word	index@(_Z13saxpy_for_gpuPfS_f)
        /*0008*/ 	.word	0x0000000a


	//----- nvinfo : EIATTR_FRAME_SIZE
	.align		4
.L_1:
        /*000c*/ 	.byte	0x04, 0x11
        /*000e*/ 	.short	(.L_3 - .L_2)
	.align		4
.L_2:
        /*0010*/ 	.word	index@(_Z13saxpy_for_gpuPfS_f)
        /*0014*/ 	.word	0x00000000


	//----- nvinfo : EIATTR_MIN_STACK_SIZE
	.align		4
.L_3:
        /*0018*/ 	.byte	0x04, 0x12
        /*001a*/ 	.short	(.L_5 - .L_4)
	.align		4
.L_4:
        /*001c*/ 	.word	index@(_Z13saxpy_for_gpuPfS_f)
        /*0020*/ 	.word	0x00000000
.L_5:


//--------------------- .nv.compat                --------------------------
	.section	.nv.compat,"",@"SHT_CUDA_COMPAT_INFO"
	.align	4
        /*0000*/ 	.byte	0x02, 0x09, 0x00, 0x00, 0x02, 0x02, 0x01, 0x00, 0x02, 0x05, 0x05, 0x00, 0x03, 0x07, 0x01, 0x01
        /*0010*/ 	.byte	0x02, 0x03, 0x00, 0x00, 0x02, 0x06, 0x01, 0x00, 0x04, 0x0b, 0x08, 0x00, 0x09, 0x00, 0x00, 0x00
        /*0020*/ 	.byte	0x00, 0x00, 0x00, 0x00


//--------------------- .nv.info._Z13saxpy_for_gpuPfS_f --------------------------
	.section	.nv.info._Z13saxpy_for_gpuPfS_f,"",@"SHT_CUDA_INFO"
	.sectionflags	@""
	.align	4


	//----- nvinfo : EIATTR_CUDA_API_VERSION
	.align		4
        /*0000*/ 	.byte	0x04, 0x37
        /*0002*/ 	.short	(.L_7 - .L_6)
.L_6:
        /*0004*/ 	.word	0x00000082


	//----- nvinfo : EIATTR_KPARAM_INFO
	.align		4
.L_7:
        /*0008*/ 	.byte	0x04, 0x17
        /*000a*/ 	.short	(.L_9 - .L_8)
.L_8:
        /*000c*/ 	.word	0x00000000
        /*0010*/ 	.short	0x0002
        /*0012*/ 	.short	0x0010
        /*0014*/ 	.byte	0x00, 0xf0, 0x11, 0x00


	//----- nvinfo : EIATTR_KPARAM_INFO
	.align		4
.L_9:
        /*0018*/ 	.byte	0x04, 0x17
        /*001a*/ 	.short	(.L_11 - .L_10)
.L_10:
        /*001c*/ 	.word	0x00000000
        /*0020*/ 	.short	0x0001
        /*0022*/ 	.short	0x0008
        /*0024*/ 	.byte	0x00, 0xf5, 0x21, 0x00


	//----- nvinfo : EIATTR_KPARAM_INFO
	.align		4
.L_11:
        /*0028*/ 	.byte	0x04, 0x17
        /*002a*/ 	.short	(.L_13 - .L_12)
.L_12:
        /*002c*/ 	.word	0x00000000
        /*0030*/ 	.short	0x0000
        /*0032*/ 	.short	0x0000
        /*0034*/ 	.byte	0x00, 0xf5, 0x21, 0x00


	//----- nvinfo : EIATTR_SPARSE_MMA_MASK
	.align		4
.L_13:
        /*0038*/ 	.byte	0x03, 0x50
        /*003a*/ 	.short	0x0000


	//----- nvinfo : EIATTR_MAXREG_COUNT
	.align		4
        /*003c*/ 	.byte	0x03, 0x1b
        /*003e*/ 	.short	0x00ff


	//----- nvinfo : EIATTR_MERCURY_ISA_VERSION
	.align		4
        /*0040*/ 	.byte	0x03, 0x5f
        /*0042*/ 	.short	0x0101


	//----- nvinfo : EIATTR_VRC_CTA_INIT_COUNT
	.align		4
        /*0044*/ 	.byte	0x02, 0x4a
	.zero		1
	.zero		1


	//----- nvinfo : EIATTR_EXIT_INSTR_OFFSETS
	.align		4
        /*0048*/ 	.byte	0x04, 0x1c
        /*004a*/ 	.short	(.L_15 - .L_14)


	//   ....[0]....
.L_14:
        /*004c*/ 	.word	0x00000060


	//   ....[1]....
        /*0050*/ 	.word	0x00000110


	//----- nvinfo : EIATTR_CBANK_PARAM_SIZE
	.align		4
.L_15:
        /*0054*/ 	.byte	0x03, 0x19
        /*0056*/ 	.short	0x0014


	//----- nvinfo : EIATTR_PARAM_CBANK
	.align		4
        /*0058*/ 	.byte	0x04, 0x0a
        /*005a*/ 	.short	(.L_17 - .L_16)
	.align		4
.L_16:
        /*005c*/ 	.word	index@(.nv.constant0._Z13saxpy_for_gpuPfS_f)
        /*0060*/ 	.short	0x0380
        /*0062*/ 	.short	0x0014


	//----- nvinfo : EIATTR_SW_WAR
	.align		4
.L_17:
        /*0064*/ 	.byte	0x04, 0x36
        /*0066*/ 	.short	(.L_19 - .L_18)
.L_18:
        /*0068*/ 	.word	0x00000008
.L_19:


//--------------------- .nv.callgraph             --------------------------
	.section	.nv.callgraph,"",@"SHT_CUDA_CALLGRAPH"
	.align	4
	.sectionentsize	8
	.align		4
        /*0000*/ 	.word	0x00000000
	.align		4
        /*0004*/ 	.word	0xffffffff
	.align		4
        /*0008*/ 	.word	0x00000000
	.align		4
        /*000c*/ 	.word	0xfffffffe
	.align		4
        /*0010*/ 	.word	0x00000000
	.align		4
        /*0014*/ 	.word	0xfffffffd
	.align		4
        /*0018*/ 	.word	0x00000000
	.align		4
        /*001c*/ 	.word	0xfffffffc


//--------------------- .text._Z13saxpy_for_gpuPfS_f --------------------------
	.section	.text._Z13saxpy_for_gpuPfS_f,"ax",@progbits
	.align	128
        .global         _Z13saxpy_for_gpuPfS_f
        .type           _Z13saxpy_for_gpuPfS_f,@function
        .size           _Z13saxpy_for_gpuPfS_f,(.L_x_1 - _Z13saxpy_for_gpuPfS_f)
        .other          _Z13saxpy_for_gpuPfS_f,@"STO_CUDA_ENTRY STV_DEFAULT"
_Z13saxpy_for_gpuPfS_f:
.text._Z13saxpy_for_gpuPfS_f:
[----:B------:R-:W-:Y:S01]  /*0000*/  LDC R1, c[0x0][0x37c] ;  /* 0x0000df00ff017b82 */ /* 0x000fe20000000800 */
[----:B------:R-:W0:Y:S07]  /*0010*/  S2R R0, SR_TID.X ;  /* 0x0000000000007919 */ /* 0x000e2e0000002100 */
[----:B------:R-:W0:Y:S08]  /*0020*/  S2UR UR4, SR_CTAID.X ;  /* 0x00000000000479c3 */ /* 0x000e300000002500 */
[----:B------:R-:W0:Y:S02]  /*0030*/  LDC R7, c[0x0][0x360] ;  /* 0x0000d800ff077b82 */ /* 0x000e240000000800 */
[----:B0-----:R-:W-:-:S05]  /*0040*/  IMAD R7, R7, UR4, R0 ;  /* 0x0000000407077c24 */ /* 0x001fca000f8e0200 */
[----:B------:R-:W-:-:S13]  /*0050*/  ISETP.GT.AND P0, PT, R7, 0x270f, PT ;  /* 0x0000270f0700780c */ /* 0x000fda0003f04270 */
[----:B------:R-:W-:Y:S05]  /*0060*/  @P0 EXIT ;  /* 0x000000000000094d */ /* 0x000fea0003800000 */
[----:B------:R-:W0:Y:S01]  /*0070*/  LDC.64 R2, c[0x0][0x380] ;  /* 0x0000e000ff027b82 */ /* 0x000e220000000a00 */
[----:B------:R-:W1:Y:S01]  /*0080*/  LDCU.64 UR4, c[0x0][0x358] ;  /* 0x00006b00ff0477ac */ /* 0x000e620008000a00 */
[----:B------:R-:W2:Y:S06]  /*0090*/  LDCU UR6, c[0x0][0x390] ;  /* 0x00007200ff0677ac */ /* 0x000eac0008000800 */
[----:B------:R-:W3:Y:S01]  /*00a0*/  LDC.64 R4, c[0x0][0x388] ;  /* 0x0000e200ff047b82 */ /* 0x000ee20000000a00 */
[----:B0-----:R-:W-:-:S06]  /*00b0*/  IMAD.WIDE R2, R7, 0x4, R2 ;  /* 0x0000000407027825 */ /* 0x001fcc00078e0202 */
[----:B-1----:R-:W2:Y:S01]  /*00c0*/  LDG.E R2, desc[UR4][R2.64] ;  /* 0x0000000402027981 */ /* 0x002ea2000c1e1900 */
[----:B---3--:R-:W-:-:S05]  /*00d0*/  IMAD.WIDE R4, R7, 0x4, R4 ;  /* 0x0000000407047825 */ /* 0x008fca00078e0204 */
[----:B------:R-:W2:Y:S02]  /*00e0*/  LDG.E R7, desc[UR4][R4.64] ;  /* 0x0000000404077981 */ /* 0x000ea4000c1e1900 */
[----:B--2---:R-:W-:-:S05]  /*00f0*/  FFMA R7, R2, UR6, R7 ;  /* 0x0000000602077c23 */ /* 0x004fca0008000007 */
[----:B------:R-:W-:Y:S01]  /*0100*/  STG.E desc[UR4][R4.64], R7 ;  /* 0x0000000704007986 */ /* 0x000fe2000c101904 */
[----:B------:R-:W-:Y:S05]  /*0110*/  EXIT ;  /* 0x000000000000794d */ /* 0x000fea0003800000 */
.L_x_0:
[----:B------:R-:W-:-:S00]  /*0120*/  BRA `(.L_x_0) ;  /* 0xfffffffc00fc7947 */ /* 0x000fc0000383ffff */
[----:B------:R-:W-:-:S00]  /*0130*/  NOP ;  /* 0x0000000000007918 */ /* 0x000fc00000000000 */
        /* <DEDUP_REMOVED lines=12> */
.L_x_1:


//--------------------- .nv.shared.reserved.0     --------------------------
	.section	.nv.shared.reserved.0,"aw",@nobits
	.weak		__nv_reservedSMEM_offset_0_alias
	.size		__nv_reservedSMEM_offset_0_alias, 0, 64
	.other		__nv_reservedSMEM_offset_0_alias,@"STO_CUDA_RESERVED_SHARED STV_DEFAULT"
__nv_reservedSMEM_offset_0_alias:
	.zero		0
	.zero		64


//--------------------- .nv.constant0._Z13saxpy_for_gpuPfS_f --------------------------
	.section	.nv.constant0._Z13saxpy_for_gpuPfS_f,"a",@progbits
	.sectionflags	@""
	.align	4
.nv.constant0._Z13saxpy_for_gpuPfS_f:
	.zero		916


//--------------------- SYMBOLS --------------------------

	.type		.nv.reservedSmem.offset0,@object
	.size		.nv.reservedSmem.offset0,0x4
